	.headerflags	@"EF_CUDA_TEXMODE_UNIFIED EF_CUDA_64BIT_ADDRESS EF_CUDA_ACCELERATORS EF_CUDA_SM90 EF_CUDA_VIRTUAL_SM(EF_CUDA_SM90)"
	.elftype	@"ET_EXEC"


//--------------------- .nv.info                  --------------------------
	.section	.nv.info,"",@"SHT_CUDA_INFO"
	.align	4


	//----- nvinfo : EIATTR_REGCOUNT
	.align		4
        /*0000*/ 	.byte	0x04, 0x2f
        /*0002*/ 	.short	(.L_1 - .L_0)
	.align		4
.L_0:
        /*0004*/ 	.word	index@(triton_poi_fused_clone_37)
        /*0008*/ 	.word	0x0000000e


	//----- nvinfo : EIATTR_MIN_STACK_SIZE
	.align		4
.L_1:
        /*000c*/ 	.byte	0x04, 0x12
        /*000e*/ 	.short	(.L_3 - .L_2)
	.align		4
.L_2:
        /*0010*/ 	.word	index@(triton_poi_fused_clone_37)
        /*0014*/ 	.word	0x00000000


	//----- nvinfo : EIATTR_FRAME_SIZE
	.align		4
.L_3:
        /*0018*/ 	.byte	0x04, 0x11
        /*001a*/ 	.short	(.L_5 - .L_4)
	.align		4
.L_4:
        /*001c*/ 	.word	index@(triton_poi_fused_clone_37)
        /*0020*/ 	.word	0x00000000


	//----- nvinfo : EIATTR_MIN_STACK_SIZE
	.align		4
.L_5:
        /*0024*/ 	.byte	0x04, 0x12
        /*0026*/ 	.short	(.L_7 - .L_6)
	.align		4
.L_6:
        /*0028*/ 	.word	index@(triton_poi_fused_clone_37)
        /*002c*/ 	.word	0x00000000
.L_7:


//--------------------- .nv.info.triton_poi_fused_clone_37 --------------------------
	.section	.nv.info.triton_poi_fused_clone_37,"",@"SHT_CUDA_INFO"
	.sectionflags	@""
	.align	4


	//----- nvinfo : EIATTR_CUDA_API_VERSION
	.align		4
        /*0000*/ 	.byte	0x04, 0x37
        /*0002*/ 	.short	(.L_9 - .L_8)
.L_8:
        /*0004*/ 	.word	0x0000007c


	//----- nvinfo : EIATTR_KPARAM_INFO
	.align		4
.L_9:
        /*0008*/ 	.byte	0x04, 0x17
        /*000a*/ 	.short	(.L_11 - .L_10)
.L_10:
        /*000c*/ 	.word	0x00000000
        /*0010*/ 	.short	0x0003
        /*0012*/ 	.short	0x0018
        /*0014*/ 	.byte	0x00, 0xf0, 0x11, 0x00


	//----- nvinfo : EIATTR_KPARAM_INFO
	.align		4
.L_11:
        /*0018*/ 	.byte	0x04, 0x17
        /*001a*/ 	.short	(.L_13 - .L_12)
.L_12:
        /*001c*/ 	.word	0x00000000
        /*0020*/ 	.short	0x0002
        /*0022*/ 	.short	0x0010
        /*0024*/ 	.byte	0x00, 0xf4, 0x21, 0x00


	//----- nvinfo : EIATTR_KPARAM_INFO
	.align		4
.L_13:
        /*0028*/ 	.byte	0x04, 0x17
        /*002a*/ 	.short	(.L_15 - .L_14)
.L_14:
        /*002c*/ 	.word	0x00000000
        /*0030*/ 	.short	0x0001
        /*0032*/ 	.short	0x0008
        /*0034*/ 	.byte	0x00, 0xf4, 0x21, 0x00


	//----- nvinfo : EIATTR_KPARAM_INFO
	.align		4
.L_15:
        /*0038*/ 	.byte	0x04, 0x17
        /*003a*/ 	.short	(.L_17 - .L_16)
.L_16:
        /*003c*/ 	.word	0x00000000
        /*0040*/ 	.short	0x0000
        /*0042*/ 	.short	0x0000
        /*0044*/ 	.byte	0x00, 0xf4, 0x21, 0x00


	//----- nvinfo : EIATTR_SPARSE_MMA_MASK
	.align		4
.L_17:
        /*0048*/ 	.byte	0x03, 0x50
        /*004a*/ 	.short	0x0000


	//----- nvinfo : EIATTR_MAXREG_COUNT
	.align		4
        /*004c*/ 	.byte	0x03, 0x1b
        /*004e*/ 	.short	0x00ff


	//----- nvinfo : EIATTR_EXIT_INSTR_OFFSETS
	.align		4
        /*0050*/ 	.byte	0x04, 0x1c
        /*0052*/ 	.short	(.L_19 - .L_18)


	//   ....[0]....
.L_18:
        /*0054*/ 	.word	0x00000180


	//   ....[1]....
        /*0058*/ 	.word	0x000001a0


	//----- nvinfo : EIATTR_REQNTID
	.align		4
.L_19:
        /*005c*/ 	.byte	0x04, 0x10
        /*005e*/ 	.short	(.L_21 - .L_20)
.L_20:
        /*0060*/ 	.word	0x00000080
        /*0064*/ 	.word	0x00000001
        /*0068*/ 	.word	0x00000001


	//----- nvinfo : EIATTR_CBANK_PARAM_SIZE
	.align		4
.L_21:
        /*006c*/ 	.byte	0x03, 0x19
        /*006e*/ 	.short	0x001c


	//----- nvinfo : EIATTR_PARAM_CBANK
	.align		4
        /*0070*/ 	.byte	0x04, 0x0a
        /*0072*/ 	.short	(.L_23 - .L_22)
	.align		4
.L_22:
        /*0074*/ 	.word	index@(.nv.constant0.triton_poi_fused_clone_37)
        /*0078*/ 	.short	0x0210
        /*007a*/ 	.short	0x001c


	//----- nvinfo : EIATTR_SW_WAR
	.align		4
.L_23:
        /*007c*/ 	.byte	0x04, 0x36
        /*007e*/ 	.short	(.L_25 - .L_24)
.L_24:
        /*0080*/ 	.word	0x00000008
.L_25:


//--------------------- .nv.callgraph             --------------------------
	.section	.nv.callgraph,"",@"SHT_CUDA_CALLGRAPH"
	.align	4
	.sectionentsize	8
	.align		4
        /*0000*/ 	.word	0x00000000
	.align		4
        /*0004*/ 	.word	0xffffffff
	.align		4
        /*0008*/ 	.word	0x00000000
	.align		4
        /*000c*/ 	.word	0xfffffffe
	.align		4
        /*0010*/ 	.word	0x00000000
	.align		4
        /*0014*/ 	.word	0xfffffffd
	.align		4
        /*0018*/ 	.word	0x00000000
	.align		4
        /*001c*/ 	.word	0xfffffffc


//--------------------- .text.triton_poi_fused_clone_37 --------------------------
	.section	.text.triton_poi_fused_clone_37,"ax",@progbits
	.align	128
        .global         triton_poi_fused_clone_37
        .type           triton_poi_fused_clone_37,@function
        .size           triton_poi_fused_clone_37,(.L_x_1 - triton_poi_fused_clone_37)
        .other          triton_poi_fused_clone_37,@"STO_CUDA_ENTRY STV_DEFAULT"
triton_poi_fused_clone_37:
.text.triton_poi_fused_clone_37:
[----:B------:R-:W0:Y:S02]  /*0000*/  LDC R1, c[0x0][0x28] ;  /* 0x00000a00ff017b82 */ /* 0x000e240000000800 */
[----:B------:R-:W1:Y:S01]  /*0010*/  S2R R0, SR_TID.X ;  /* 0x0000000000007919 */ /* 0x000e620000002100 */
[----:B------:R-:W2:Y:S01]  /*0020*/  LDC.64 R2, c[0x0][0x210] ;  /* 0x00008400ff027b82 */ /* 0x000ea20000000a00 */
[----:B------:R-:W-:Y:S01]  /*0030*/  ULDC.64 UR4, c[0x0][0x208] ;  /* 0x0000820000047ab9 */ /* 0x000fe20000000a00 */
[----:B------:R-:W3:Y:S06]  /*0040*/  S2R R9, SR_CTAID.X ;  /* 0x0000000000097919 */ /* 0x000eec0000002500 */
[----:B------:R-:W4:Y:S01]  /*0050*/  LDC.64 R4, c[0x0][0x218] ;  /* 0x00008600ff047b82 */ /* 0x000f220000000a00 */
[----:B-1----:R-:W-:-:S05]  /*0060*/  LOP3.LUT R0, R0, 0x7f, RZ, 0xc0, !PT ;  /* 0x0000007f00007812 */ /* 0x002fca00078ec0ff */
[----:B---3--:R-:W-:-:S05]  /*0070*/  IMAD R9, R9, 0x80, R0 ;  /* 0x0000008009097824 */ /* 0x008fca00078e0200 */
[----:B------:R-:W-:Y:S02]  /*0080*/  SHF.R.S32.HI R0, RZ, 0x1f, R9 ;  /* 0x0000001fff007819 */ /* 0x000fe40000011409 */
[----:B------:R-:W-:Y:S02]  /*0090*/  ISETP.GE.AND P0, PT, R9, 0x800, PT ;  /* 0x000008000900780c */ /* 0x000fe40003f06270 */
[----:B------:R-:W-:-:S04]  /*00a0*/  LEA.HI R0, R0, R9, RZ, 0x9 ;  /* 0x0000000900007211 */ /* 0x000fc800078f48ff */
[----:B------:R-:W-:Y:S02]  /*00b0*/  LOP3.LUT R6, R0, 0xfffffe00, RZ, 0xc0, !PT ;  /* 0xfffffe0000067812 */ /* 0x000fe400078ec0ff */
[----:B------:R-:W-:Y:S02]  /*00c0*/  SHF.R.S32.HI R0, RZ, 0x9, R0 ;  /* 0x00000009ff007819 */ /* 0x000fe40000011400 */
[----:B------:R-:W-:-:S05]  /*00d0*/  IADD3 R7, R9, 0x3a00, -R6 ;  /* 0x00003a0009077810 */ /* 0x000fca0007ffe806 */
[----:B------:R-:W-:Y:S02]  /*00e0*/  IMAD R11, R0, 0x4800, R7 ;  /* 0x00004800000b7824 */ /* 0x000fe400078e0207 */
[----:B------:R-:W-:Y:S02]  /*00f0*/  IMAD.MOV.U32 R0, RZ, RZ, RZ ;  /* 0x000000ffff007224 */ /* 0x000fe400078e00ff */
[----:B--2---:R-:W-:Y:S01]  /*0100*/  IMAD.WIDE R2, R11, 0x4, R2 ;  /* 0x000000040b027825 */ /* 0x004fe200078e0202 */
[----:B------:R-:W-:-:S03]  /*0110*/  HFMA2.MMA R11, -RZ, RZ, 0, 0 ;  /* 0x00000000ff0b7435 */ /* 0x000fc600000001ff */
[----:B----4-:R-:W-:Y:S01]  /*0120*/  IMAD.WIDE.U32 R4, R7, 0x4, R4 ;  /* 0x0000000407047825 */ /* 0x010fe200078e0004 */
[----:B------:R-:W2:Y:S01]  /*0130*/  @!P0 LDG.E R0, desc[UR4][R2.64] ;  /* 0x0000000402008981 */ /* 0x000ea2000c1e1900 */
[----:B------:R-:W1:Y:S05]  /*0140*/  LDC.64 R6, c[0x0][0x220] ;  /* 0x00008800ff067b82 */ /* 0x000e6a0000000a00 */
[----:B------:R-:W2:Y:S01]  /*0150*/  @!P0 LDG.E.EL R11, desc[UR4][R4.64] ;  /* 0x00000004040b8981 */ /* 0x000ea2000c2e1900 */
[----:B-1----:R-:W-:-:S04]  /*0160*/  IMAD.WIDE R6, R9, 0x4, R6 ;  /* 0x0000000409067825 */ /* 0x002fc800078e0206 */
[----:B--2---:R-:W-:Y:S01]  /*0170*/  FADD R11, R11, R0 ;  /* 0x000000000b0b7221 */ /* 0x004fe20000000000 */
[----:B------:R-:W-:Y:S06]  /*0180*/  @P0 EXIT ;  /* 0x000000000000094d */ /* 0x000fec0003800000 */
[----:B------:R-:W-:Y:S01]  /*0190*/  STG.E desc[UR4][R6.64], R11 ;  /* 0x0000000b06007986 */ /* 0x000fe2000c101904 */
[----:B------:R-:W-:Y:S05]  /*01a0*/  EXIT ;  /* 0x000000000000794d */ /* 0x000fea0003800000 */
.L_x_0:
[----:B------:R-:W-:-:S00]  /*01b0*/  BRA `(.L_x_0) ;  /* 0xfffffffc00fc7947 */ /* 0x000fc0000383ffff */
[----:B------:R-:W-:-:S00]  /*01c0*/  NOP ;  /* 0x0000000000007918 */ /* 0x000fc00000000000 */
        /* <DEDUP_REMOVED lines=11> */
.L_x_1:


//--------------------- .nv.constant0.triton_poi_fused_clone_37 --------------------------
	.section	.nv.constant0.triton_poi_fused_clone_37,"a",@progbits
	.sectionflags	@""
	.align	4
.nv.constant0.triton_poi_fused_clone_37:
	.zero		556
